//
// Generated by NVIDIA NVVM Compiler
//
// Compiler Build ID: CL-36424714
// Cuda compilation tools, release 13.0, V13.0.88
// Based on NVVM 20.0.0
//

.version 9.0
.target sm_100
.address_size 64

	// .globl	_Z13syncWarp_testv
.extern .func  (.param .b32 func_retval0) vprintf
(
	.param .b64 vprintf_param_0,
	.param .b64 vprintf_param_1
)
;
// _ZZ13syncWarp_testvE8masterID has been demoted
.global .align 1 .b8 $str[37] = {91, 116, 37, 100, 93, 32, 84, 104, 101, 32, 109, 97, 115, 116, 101, 114, 32, 111, 102, 32, 111, 117, 114, 32, 119, 97, 114, 112, 32, 105, 115, 32, 116, 37, 100, 10};

.visible .entry _Z13syncWarp_testv()
{
	.local .align 8 .b8 	__local_depot0[8];
	.reg .b64 	%SP;
	.reg .b64 	%SPL;
	.reg .pred 	%p<2>;
	.reg .b32 	%r<10>;
	.reg .b64 	%rd<5>;
	// demoted variable
	.shared .align 4 .b8 _ZZ13syncWarp_testvE8masterID[8];
	mov.u64 	%SPL, __local_depot0;
	cvta.local.u64 	%SP, %SPL;
	mov.u32 	%r1, %tid.x;
	and.b32  	%r3, %r1, 31;
	setp.ne.s32 	%p1, %r3, 0;
	shr.u32 	%r4, %r1, 3;
	and.b32  	%r5, %r4, 124;
	mov.u32 	%r6, _ZZ13syncWarp_testvE8masterID;
	add.s32 	%r2, %r6, %r5;
	@%p1 bra 	$L__BB0_2;
	st.shared.u32 	[%r2], %r1;
$L__BB0_2:
	add.u64 	%rd1, %SP, 0;
	add.u64 	%rd2, %SPL, 0;
	bar.warp.sync 	-1;
	ld.shared.u32 	%r7, [%r2];
	st.local.v2.u32 	[%rd2], {%r1, %r7};
	mov.u64 	%rd3, $str;
	cvta.global.u64 	%rd4, %rd3;
	{ // callseq 0, 0
	.param .b64 param0;
	st.param.b64 	[param0], %rd4;
	.param .b64 param1;
	st.param.b64 	[param1], %rd1;
	.param .b32 retval0;
	call.uni (retval0), 
	vprintf, 
	(
	param0, 
	param1
	);
	ld.param.b32 	%r8, [retval0];
	} // callseq 0
	ret;

}


// ===== COMPILED SASS (sm_100) =====

	.target	sm_100

	.elftype	@"ET_EXEC"


//--------------------- .note.nv.tkinfo           --------------------------
	.section	.note.nv.tkinfo,"",@"SHT_NOTE"
	.sectionflags	@"SHF_NOTE_NV_TKINFO"
	.tkinfo
        /*0018*/ 	.word	0x00000002
        /*0030*/ 	.string	""
        /*0030*/ 	.string	"ptxas"
        /*0030*/ 	.string	"Cuda compilation tools, release 13.0, V13.0.88"
        /*0030*/ 	.string	"Build cuda_13.0.r13.0/compiler.36424714_0"
        /*0030*/ 	.string	"-arch sm_100 -m 64 "



//--------------------- .note.nv.cuinfo           --------------------------
	.section	.note.nv.cuinfo,"",@"SHT_NOTE"
	.sectionflags	@"SHF_NOTE_NV_CUINFO"
        /*0018*/ 	.short	0x0002
        /*001a*/ 	.short	0x0064
        /*001c*/ 	.short	0x0082
	.zero		2


//--------------------- .nv.info                  --------------------------
	.section	.nv.info,"",@"SHT_CUDA_INFO"
	.align	4


	//----- nvinfo : EIATTR_REGCOUNT
	.align		4
        /*0000*/ 	.byte	0x04, 0x2f
        /*0002*/ 	.short	(.L_2 - .L_1)
	.align		4
.L_1:
        /*0004*/ 	.word	index@(_Z13syncWarp_testv)
        /*0008*/ 	.word	0x00000018


	//----- nvinfo : EIATTR_FRAME_SIZE
	.align		4
.L_2:
        /*000c*/ 	.byte	0x04, 0x11
        /*000e*/ 	.short	(.L_4 - .L_3)
	.align		4
.L_3:
        /*0010*/ 	.word	index@(_Z13syncWarp_testv)
        /*0014*/ 	.word	0x00000008


	//----- nvinfo : EIATTR_MIN_STACK_SIZE
	.align		4
.L_4:
        /*0018*/ 	.byte	0x04, 0x12
        /*001a*/ 	.short	(.L_6 - .L_5)
	.align		4
.L_5:
        /*001c*/ 	.word	index@(_Z13syncWarp_testv)
        /*0020*/ 	.word	0x00000008
.L_6:


//--------------------- .nv.compat                --------------------------
	.section	.nv.compat,"",@"SHT_CUDA_COMPAT_INFO"
	.align	4
        /*0000*/ 	.byte	0x02, 0x09, 0x00, 0x00, 0x02, 0x02, 0x01, 0x00, 0x02, 0x05, 0x05, 0x00, 0x03, 0x07, 0x01, 0x01
        /*0010*/ 	.byte	0x02, 0x03, 0x00, 0x00, 0x02, 0x06, 0x01, 0x00, 0x04, 0x0b, 0x08, 0x00, 0x09, 0x00, 0x00, 0x00
        /*0020*/ 	.byte	0x00, 0x00, 0x00, 0x00


//--------------------- .nv.info._Z13syncWarp_testv --------------------------
	.section	.nv.info._Z13syncWarp_testv,"",@"SHT_CUDA_INFO"
	.sectionflags	@""
	.align	4


	//----- nvinfo : EIATTR_CUDA_API_VERSION
	.align		4
        /*0000*/ 	.byte	0x04, 0x37
        /*0002*/ 	.short	(.L_8 - .L_7)
.L_7:
        /*0004*/ 	.word	0x00000082


	//----- nvinfo : EIATTR_SPARSE_MMA_MASK
	.align		4
.L_8:
        /*0008*/ 	.byte	0x03, 0x50
        /*000a*/ 	.short	0x0000


	//----- nvinfo : EIATTR_MAXREG_COUNT
	.align		4
        /*000c*/ 	.byte	0x03, 0x1b
        /*000e*/ 	.short	0x00ff


	//----- nvinfo : EIATTR_EXTERNS
	.align		4
        /*0010*/ 	.byte	0x04, 0x0f
        /*0012*/ 	.short	(.L_10 - .L_9)


	//   ....[0]....
	.align		4
.L_9:
        /*0014*/ 	.word	index@(vprintf)


	//----- nvinfo : EIATTR_MERCURY_ISA_VERSION
	.align		4
.L_10:
        /*0018*/ 	.byte	0x03, 0x5f
        /*001a*/ 	.short	0x0101


	//----- nvinfo : EIATTR_COOP_GROUP_MASK_REGIDS
	.align		4
        /*001c*/ 	.byte	0x04, 0x29
        /*001e*/ 	.short	(.L_12 - .L_11)


	//   ....[0]....
.L_11:
        /*0020*/ 	.word	0xffffffff


	//----- nvinfo : EIATTR_COOP_GROUP_INSTR_OFFSETS
	.align		4
.L_12:
        /*0024*/ 	.byte	0x04, 0x28
        /*0026*/ 	.short	(.L_14 - .L_13)


	//   ....[0]....
.L_13:
        /*0028*/ 	.word	0x00000100


	//----- nvinfo : EIATTR_VRC_CTA_INIT_COUNT
	.align		4
.L_14:
        /*002c*/ 	.byte	0x02, 0x4a
	.zero		1
	.zero		1


	//----- nvinfo : EIATTR_SYSCALL_OFFSETS
	.align		4
        /*0030*/ 	.byte	0x04, 0x46
        /*0032*/ 	.short	(.L_16 - .L_15)


	//   ....[0]....
.L_15:
        /*0034*/ 	.word	0x00000170


	//----- nvinfo : EIATTR_EXIT_INSTR_OFFSETS
	.align		4
.L_16:
        /*0038*/ 	.byte	0x04, 0x1c
        /*003a*/ 	.short	(.L_18 - .L_17)


	//   ....[0]....
.L_17:
        /*003c*/ 	.word	0x00000180


	//----- nvinfo : EIATTR_SW_WAR
	.align		4
.L_18:
        /*0040*/ 	.byte	0x04, 0x36
        /*0042*/ 	.short	(.L_20 - .L_19)
.L_19:
        /*0044*/ 	.word	0x00000008
.L_20:


//--------------------- .nv.callgraph             --------------------------
	.section	.nv.callgraph,"",@"SHT_CUDA_CALLGRAPH"
	.align	4
	.sectionentsize	8
	.align		4
        /*0000*/ 	.word	0x00000000
	.align		4
        /*0004*/ 	.word	0xffffffff
	.align		4
        /*0008*/ 	.word	index@(_Z13syncWarp_testv)
	.align		4
        /*000c*/ 	.word	index@(vprintf)
	.align		4
        /*0010*/ 	.word	0x00000000
	.align		4
        /*0014*/ 	.word	0xfffffffe
	.align		4
        /*0018*/ 	.word	0x00000000
	.align		4
        /*001c*/ 	.word	0xfffffffd
	.align		4
        /*0020*/ 	.word	0x00000000
	.align		4
        /*0024*/ 	.word	0xfffffffc


//--------------------- .nv.constant4             --------------------------
	.section	.nv.constant4,"a",@progbits
	.align	8
	.align		8
.nv.constant4:
        /*0000*/ 	.dword	vprintf
	.align		8
        /*0008*/ 	.dword	$str


//--------------------- .text._Z13syncWarp_testv  --------------------------
	.section	.text._Z13syncWarp_testv,"ax",@progbits
	.align	128
        .global         _Z13syncWarp_testv
        .type           _Z13syncWarp_testv,@function
        .size           _Z13syncWarp_testv,(.L_x_2 - _Z13syncWarp_testv)
        .other          _Z13syncWarp_testv,@"STO_CUDA_ENTRY STV_DEFAULT"
_Z13syncWarp_testv:
.text._Z13syncWarp_testv:
[----:B------:R-:W0:Y:S01]  /*0000*/  LDC R1, c[0x0][0x37c] ;  /* 0x0000df00ff017b82 */ /* 0x000e220000000800 */
[----:B------:R-:W1:Y:S07]  /*0010*/  S2R R10, SR_TID.X ;  /* 0x00000000000a7919 */ /* 0x000e6e0000002100 */
[----:B------:R-:W2:Y:S01]  /*0020*/  S2UR UR5, SR_CgaCtaId ;  /* 0x00000000000579c3 */ /* 0x000ea20000008800 */
[----:B------:R-:W-:Y:S01]  /*0030*/  UMOV UR4, 0x400 ;  /* 0x0000040000047882 */ /* 0x000fe20000000000 */
[----:B0-----:R-:W-:Y:S01]  /*0040*/  VIADD R1, R1, 0xfffffff8 ;  /* 0xfffffff801017836 */ /* 0x001fe20000000000 */
[----:B------:R-:W-:Y:S01]  /*0050*/  MOV R0, 0x0 ;  /* 0x0000000000007802 */ /* 0x000fe20000000f00 */
[----:B------:R-:W0:Y:S04]  /*0060*/  LDCU.64 UR6, c[0x4][0x8] ;  /* 0x01000100ff0677ac */ /* 0x000e280008000a00 */
[----:B------:R3:W4:Y:S01]  /*0070*/  LDC.64 R8, c[0x4][R0] ;  /* 0x0100000000087b82 */ /* 0x0007220000000a00 */
[----:B0-----:R-:W-:Y:S01]  /*0080*/  IMAD.U32 R4, RZ, RZ, UR6 ;  /* 0x00000006ff047e24 */ /* 0x001fe2000f8e00ff */
[----:B--2---:R-:W-:Y:S01]  /*0090*/  ULEA UR4, UR5, UR4, 0x18 ;  /* 0x0000000405047291 */ /* 0x004fe2000f8ec0ff */
[----:B------:R-:W-:Y:S01]  /*00a0*/  IMAD.U32 R5, RZ, RZ, UR7 ;  /* 0x00000007ff057e24 */ /* 0x000fe2000f8e00ff */
[----:B------:R-:W0:Y:S01]  /*00b0*/  LDCU UR5, c[0x0][0x2fc] ;  /* 0x00005f80ff0577ac */ /* 0x000e220008000800 */
[----:B-1----:R-:W-:-:S02]  /*00c0*/  LOP3.LUT P0, RZ, R10, 0x1f, RZ, 0xc0, !PT ;  /* 0x0000001f0aff7812 */ /* 0x002fc4000780c0ff */
[----:B------:R-:W-:-:S04]  /*00d0*/  SHF.R.U32.HI R3, RZ, 0x3, R10 ;  /* 0x00000003ff037819 */ /* 0x000fc8000001160a */
[----:B------:R-:W-:-:S07]  /*00e0*/  LOP3.LUT R3, R3, 0x7c, RZ, 0xc0, !PT ;  /* 0x0000007c03037812 */ /* 0x000fce00078ec0ff */
[----:B------:R-:W-:Y:S01]  /*00f0*/  @!P0 STS [R3+UR4], R10 ;  /* 0x0000000a03008988 */ /* 0x000fe20008000804 */
[----:B------:R-:W-:-:S03]  /*0100*/  NOP ;  /* 0x0000000000007918 */ /* 0x000fc60000000000 */
[----:B------:R-:W1:Y:S01]  /*0110*/  LDS R11, [R3+UR4] ;  /* 0x00000004030b7984 */ /* 0x000e620008000800 */
[----:B------:R-:W2:Y:S02]  /*0120*/  LDCU UR4, c[0x0][0x2f8] ;  /* 0x00005f00ff0477ac */ /* 0x000ea40008000800 */
[----:B--2---:R-:W-:-:S05]  /*0130*/  IADD3 R6, P0, PT, R1, UR4, RZ ;  /* 0x0000000401067c10 */ /* 0x004fca000ff1e0ff */
[----:B0-----:R-:W-:Y:S01]  /*0140*/  IMAD.X R7, RZ, RZ, UR5, P0 ;  /* 0x00000005ff077e24 */ /* 0x001fe200080e06ff */
[----:B-1--4-:R3:W-:Y:S07]  /*0150*/  STL.64 [R1], R10 ;  /* 0x0000000a01007387 */ /* 0x0127ee0000100a00 */
[----:B------:R-:W-:-:S07]  /*0160*/  LEPC R20, `(.L_x_0) ;  /* 0x000000001014794e */ /* 0x000fce0000000000 */
[----:B---3--:R-:W-:Y:S05]  /*0170*/  CALL.ABS.NOINC R8 ;  /* 0x0000000008007343 */ /* 0x008fea0003c00000 */
.L_x_0:
[----:B------:R-:W-:Y:S05]  /*0180*/  EXIT ;  /* 0x000000000000794d */ /* 0x000fea0003800000 */
.L_x_1:
[----:B------:R-:W-:-:S00]  /*0190*/  BRA `(.L_x_1) ;  /* 0xfffffffc00fc7947 */ /* 0x000fc0000383ffff */
[----:B------:R-:W-:-:S00]  /*01a0*/  NOP ;  /* 0x0000000000007918 */ /* 0x000fc00000000000 */
        /* <DEDUP_REMOVED lines=13> */
.L_x_2:


//--------------------- .nv.global.init           --------------------------
	.section	.nv.global.init,"aw",@progbits
.nv.global.init:
	.type		$str,@object
	.size		$str,(.L_0 - $str)
$str:
        /*0000*/ 	.byte	0x5b, 0x74, 0x25, 0x64, 0x5d, 0x20, 0x54, 0x68, 0x65, 0x20, 0x6d, 0x61, 0x73, 0x74, 0x65, 0x72
        /*0010*/ 	.byte	0x20, 0x6f, 0x66, 0x20, 0x6f, 0x75, 0x72, 0x20, 0x77, 0x61, 0x72, 0x70, 0x20, 0x69, 0x73, 0x20
        /*0020*/ 	.byte	0x74, 0x25, 0x64, 0x0a, 0x00
.L_0:


//--------------------- .nv.shared._Z13syncWarp_testv --------------------------
	.section	.nv.shared._Z13syncWarp_testv,"aw",@nobits
	.sectionflags	@""
	.align	4
.nv.shared._Z13syncWarp_testv:
	.zero		1032


//--------------------- .nv.shared.reserved.0     --------------------------
	.section	.nv.shared.reserved.0,"aw",@nobits
	.weak		__nv_reservedSMEM_offset_0_alias
	.size		__nv_reservedSMEM_offset_0_alias, 0, 64
	.other		__nv_reservedSMEM_offset_0_alias,@"STO_CUDA_RESERVED_SHARED STV_DEFAULT"
__nv_reservedSMEM_offset_0_alias:
	.zero		0
	.zero		64


//--------------------- .nv.constant0._Z13syncWarp_testv --------------------------
	.section	.nv.constant0._Z13syncWarp_testv,"a",@progbits
	.sectionflags	@""
	.align	4
.nv.constant0._Z13syncWarp_testv:
	.zero		896


//--------------------- SYMBOLS --------------------------

	.type		.nv.reservedSmem.offset0,@object
	.size		.nv.reservedSmem.offset0,0x4
	.type		.nv.reservedSmem.cap,@object
	.size		.nv.reservedSmem.cap,0x4
	.type		vprintf,@function
